	.headerflags	@"EF_CUDA_TEXMODE_UNIFIED EF_CUDA_64BIT_ADDRESS EF_CUDA_ACCELERATORS EF_CUDA_SM90 EF_CUDA_VIRTUAL_SM(EF_CUDA_SM90)"
	.elftype	@"ET_EXEC"


//--------------------- .nv.info                  --------------------------
	.section	.nv.info,"",@"SHT_CUDA_INFO"
	.align	4


	//----- nvinfo : EIATTR_REGCOUNT
	.align		4
        /*0000*/ 	.byte	0x04, 0x2f
        /*0002*/ 	.short	(.L_3 - .L_2)
	.align		4
.L_2:
        /*0004*/ 	.word	index@(triton_poi_fused_clone_2)
        /*0008*/ 	.word	0x00000018


	//----- nvinfo : EIATTR_MIN_STACK_SIZE
	.align		4
.L_3:
        /*000c*/ 	.byte	0x04, 0x12
        /*000e*/ 	.short	(.L_5 - .L_4)
	.align		4
.L_4:
        /*0010*/ 	.word	index@(triton_poi_fused_clone_2)
        /*0014*/ 	.word	0x00000000


	//----- nvinfo : EIATTR_FRAME_SIZE
	.align		4
.L_5:
        /*0018*/ 	.byte	0x04, 0x11
        /*001a*/ 	.short	(.L_7 - .L_6)
	.align		4
.L_6:
        /*001c*/ 	.word	index@(triton_poi_fused_clone_2)
        /*0020*/ 	.word	0x00000000


	//----- nvinfo : EIATTR_MIN_STACK_SIZE
	.align		4
.L_7:
        /*0024*/ 	.byte	0x04, 0x12
        /*0026*/ 	.short	(.L_9 - .L_8)
	.align		4
.L_8:
        /*0028*/ 	.word	index@(triton_poi_fused_clone_2)
        /*002c*/ 	.word	0x00000000
.L_9:


//--------------------- .nv.info.triton_poi_fused_clone_2 --------------------------
	.section	.nv.info.triton_poi_fused_clone_2,"",@"SHT_CUDA_INFO"
	.sectionflags	@""
	.align	4


	//----- nvinfo : EIATTR_CUDA_API_VERSION
	.align		4
        /*0000*/ 	.byte	0x04, 0x37
        /*0002*/ 	.short	(.L_11 - .L_10)
.L_10:
        /*0004*/ 	.word	0x0000007c


	//----- nvinfo : EIATTR_KPARAM_INFO
	.align		4
.L_11:
        /*0008*/ 	.byte	0x04, 0x17
        /*000a*/ 	.short	(.L_13 - .L_12)
.L_12:
        /*000c*/ 	.word	0x00000000
        /*0010*/ 	.short	0x0007
        /*0012*/ 	.short	0x0034
        /*0014*/ 	.byte	0x00, 0xf0, 0x11, 0x00


	//----- nvinfo : EIATTR_KPARAM_INFO
	.align		4
.L_13:
        /*0018*/ 	.byte	0x04, 0x17
        /*001a*/ 	.short	(.L_15 - .L_14)
.L_14:
        /*001c*/ 	.word	0x00000000
        /*0020*/ 	.short	0x0006
        /*0022*/ 	.short	0x0030
        /*0024*/ 	.byte	0x00, 0xf0, 0x11, 0x00


	//----- nvinfo : EIATTR_KPARAM_INFO
	.align		4
.L_15:
        /*0028*/ 	.byte	0x04, 0x17
        /*002a*/ 	.short	(.L_17 - .L_16)
.L_16:
        /*002c*/ 	.word	0x00000000
        /*0030*/ 	.short	0x0005
        /*0032*/ 	.short	0x0028
        /*0034*/ 	.byte	0x00, 0xf4, 0x21, 0x00


	//----- nvinfo : EIATTR_KPARAM_INFO
	.align		4
.L_17:
        /*0038*/ 	.byte	0x04, 0x17
        /*003a*/ 	.short	(.L_19 - .L_18)
.L_18:
        /*003c*/ 	.word	0x00000000
        /*0040*/ 	.short	0x0004
        /*0042*/ 	.short	0x0020
        /*0044*/ 	.byte	0x00, 0xf4, 0x21, 0x00


	//----- nvinfo : EIATTR_KPARAM_INFO
	.align		4
.L_19:
        /*0048*/ 	.byte	0x04, 0x17
        /*004a*/ 	.short	(.L_21 - .L_20)
.L_20:
        /*004c*/ 	.word	0x00000000
        /*0050*/ 	.short	0x0003
        /*0052*/ 	.short	0x0018
        /*0054*/ 	.byte	0x00, 0xf4, 0x21, 0x00


	//----- nvinfo : EIATTR_KPARAM_INFO
	.align		4
.L_21:
        /*0058*/ 	.byte	0x04, 0x17
        /*005a*/ 	.short	(.L_23 - .L_22)
.L_22:
        /*005c*/ 	.word	0x00000000
        /*0060*/ 	.short	0x0002
        /*0062*/ 	.short	0x0010
        /*0064*/ 	.byte	0x00, 0xf4, 0x21, 0x00


	//----- nvinfo : EIATTR_KPARAM_INFO
	.align		4
.L_23:
        /*0068*/ 	.byte	0x04, 0x17
        /*006a*/ 	.short	(.L_25 - .L_24)
.L_24:
        /*006c*/ 	.word	0x00000000
        /*0070*/ 	.short	0x0001
        /*0072*/ 	.short	0x0008
        /*0074*/ 	.byte	0x00, 0xf4, 0x21, 0x00


	//----- nvinfo : EIATTR_KPARAM_INFO
	.align		4
.L_25:
        /*0078*/ 	.byte	0x04, 0x17
        /*007a*/ 	.short	(.L_27 - .L_26)
.L_26:
        /*007c*/ 	.word	0x00000000
        /*0080*/ 	.short	0x0000
        /*0082*/ 	.short	0x0000
        /*0084*/ 	.byte	0x00, 0xf4, 0x21, 0x00


	//----- nvinfo : EIATTR_SPARSE_MMA_MASK
	.align		4
.L_27:
        /*0088*/ 	.byte	0x03, 0x50
        /*008a*/ 	.short	0x0000


	//----- nvinfo : EIATTR_MAXREG_COUNT
	.align		4
        /*008c*/ 	.byte	0x03, 0x1b
        /*008e*/ 	.short	0x00ff


	//----- nvinfo : EIATTR_EXIT_INSTR_OFFSETS
	.align		4
        /*0090*/ 	.byte	0x04, 0x1c
        /*0092*/ 	.short	(.L_29 - .L_28)


	//   ....[0]....
.L_28:
        /*0094*/ 	.word	0x00000510


	//   ....[1]....
        /*0098*/ 	.word	0x00000570


	//----- nvinfo : EIATTR_REQNTID
	.align		4
.L_29:
        /*009c*/ 	.byte	0x04, 0x10
        /*009e*/ 	.short	(.L_31 - .L_30)
.L_30:
        /*00a0*/ 	.word	0x00000020
        /*00a4*/ 	.word	0x00000001
        /*00a8*/ 	.word	0x00000001


	//----- nvinfo : EIATTR_CBANK_PARAM_SIZE
	.align		4
.L_31:
        /*00ac*/ 	.byte	0x03, 0x19
        /*00ae*/ 	.short	0x0038


	//----- nvinfo : EIATTR_PARAM_CBANK
	.align		4
        /*00b0*/ 	.byte	0x04, 0x0a
        /*00b2*/ 	.short	(.L_33 - .L_32)
	.align		4
.L_32:
        /*00b4*/ 	.word	index@(.nv.constant0.triton_poi_fused_clone_2)
        /*00b8*/ 	.short	0x0210
        /*00ba*/ 	.short	0x0038


	//----- nvinfo : EIATTR_SW_WAR
	.align		4
.L_33:
        /*00bc*/ 	.byte	0x04, 0x36
        /*00be*/ 	.short	(.L_35 - .L_34)
.L_34:
        /*00c0*/ 	.word	0x00000008
.L_35:


//--------------------- .nv.callgraph             --------------------------
	.section	.nv.callgraph,"",@"SHT_CUDA_CALLGRAPH"
	.align	4
	.sectionentsize	8
	.align		4
        /*0000*/ 	.word	0x00000000
	.align		4
        /*0004*/ 	.word	0xffffffff
	.align		4
        /*0008*/ 	.word	0x00000000
	.align		4
        /*000c*/ 	.word	0xfffffffe
	.align		4
        /*0010*/ 	.word	0x00000000
	.align		4
        /*0014*/ 	.word	0xfffffffd
	.align		4
        /*0018*/ 	.word	0x00000000
	.align		4
        /*001c*/ 	.word	0xfffffffc


//--------------------- .nv.constant4             --------------------------
	.section	.nv.constant4,"a",@progbits
	.align	8
	.align		8
.nv.constant4:
        /*0000*/ 	.dword	_$_str
	.align		8
        /*0008*/ 	.dword	_$_str_$_2


//--------------------- .text.triton_poi_fused_clone_2 --------------------------
	.section	.text.triton_poi_fused_clone_2,"ax",@progbits
	.sectionflags	@"SHF_BARRIERS=1"
	.align	128
        .global         triton_poi_fused_clone_2
        .type           triton_poi_fused_clone_2,@function
        .size           triton_poi_fused_clone_2,(.L_x_1 - triton_poi_fused_clone_2)
        .other          triton_poi_fused_clone_2,@"STO_CUDA_ENTRY STV_DEFAULT"
triton_poi_fused_clone_2:
.text.triton_poi_fused_clone_2:
[----:B------:R-:W0:Y:S01]  /*0000*/  LDC R1, c[0x0][0x28] ;  /* 0x00000a00ff017b82 */ /* 0x000e220000000800 */
[----:B------:R-:W1:Y:S07]  /*0010*/  S2R R0, SR_TID.X ;  /* 0x0000000000007919 */ /* 0x000e6e0000002100 */
[----:B------:R-:W2:Y:S01]  /*0020*/  LDC.64 R2, c[0x0][0x220] ;  /* 0x00008800ff027b82 */ /* 0x000ea20000000a00 */
[----:B------:R-:W-:Y:S01]  /*0030*/  IMAD.MOV.U32 R18, RZ, RZ, RZ ;  /* 0x000000ffff127224 */ /* 0x000fe200078e00ff */
[----:B------:R-:W-:Y:S01]  /*0040*/  ULDC.64 UR6, c[0x0][0x208] ;  /* 0x0000820000067ab9 */ /* 0x000fe20000000a00 */
[----:B------:R-:W3:Y:S01]  /*0050*/  S2R R4, SR_CTAID.X ;  /* 0x0000000000047919 */ /* 0x000ee20000002500 */
[----:B------:R-:W4:Y:S04]  /*0060*/  S2R R13, SR_CTAID.Y ;  /* 0x00000000000d7919 */ /* 0x000f280000002600 */
[----:B------:R-:W5:Y:S08]  /*0070*/  LDC.64 R8, c[0x0][0x228] ;  /* 0x00008a00ff087b82 */ /* 0x000f700000000a00 */
[----:B------:R-:W5:Y:S01]  /*0080*/  LDC.64 R10, c[0x0][0x230] ;  /* 0x00008c00ff0a7b82 */ /* 0x000f620000000a00 */
[----:B-1----:R-:W-:Y:S01]  /*0090*/  SHF.R.U32.HI R14, RZ, 0x2, R0 ;  /* 0x00000002ff0e7819 */ /* 0x002fe20000011600 */
[----:B---3--:R-:W-:Y:S01]  /*00a0*/  IMAD.SHL.U32 R15, R4, 0x8, RZ ;  /* 0x00000008040f7824 */ /* 0x008fe200078e00ff */
[----:B------:R-:W-:-:S02]  /*00b0*/  SHF.R.S32.HI R5, RZ, 0x1c, R4 ;  /* 0x0000001cff057819 */ /* 0x000fc40000011404 */
[----:B------:R-:W-:Y:S02]  /*00c0*/  SGXT.U32 R14, R14, 0x3 ;  /* 0x000000030e0e781a */ /* 0x000fe40000000000 */
[----:B------:R-:W-:Y:S02]  /*00d0*/  SGXT R5, R5, 0x1 ;  /* 0x000000010505781a */ /* 0x000fe40000000200 */
[----:B------:R-:W-:-:S04]  /*00e0*/  LOP3.LUT R16, R15, R14, RZ, 0xfc, !PT ;  /* 0x0000000e0f107212 */ /* 0x000fc800078efcff */
[----:B------:R-:W-:Y:S02]  /*00f0*/  LEA.HI R5, R5, R16, RZ, 0x2 ;  /* 0x0000001005057211 */ /* 0x000fe400078f10ff */
[----:B------:R-:W-:Y:S02]  /*0100*/  ISETP.GE.AND P1, PT, R16, 0x8, PT ;  /* 0x000000081000780c */ /* 0x000fe40003f26270 */
[----:B------:R-:W-:Y:S01]  /*0110*/  SHF.R.S32.HI R21, RZ, 0x2, R5 ;  /* 0x00000002ff157819 */ /* 0x000fe20000011405 */
[----:B----4-:R-:W-:Y:S01]  /*0120*/  IMAD.SHL.U32 R13, R13, 0x4, RZ ;  /* 0x000000040d0d7824 */ /* 0x010fe200078e00ff */
[----:B------:R-:W1:Y:S03]  /*0130*/  LDC.64 R4, c[0x0][0x210] ;  /* 0x00008400ff047b82 */ /* 0x000e660000000a00 */
[----:B--2---:R-:W-:-:S06]  /*0140*/  IMAD.WIDE R2, R21, 0x4, R2 ;  /* 0x0000000415027825 */ /* 0x004fcc00078e0202 */
[----:B------:R2:W3:Y:S01]  /*0150*/  @!P1 LDG.E.EL R18, desc[UR6][R2.64] ;  /* 0x0000000602129981 */ /* 0x0004e2000c2e1900 */
[----:B------:R-:W-:-:S04]  /*0160*/  LOP3.LUT R12, R13, 0x3, R0, 0xf8, !PT ;  /* 0x000000030d0c7812 */ /* 0x000fc800078ef800 */
[----:B------:R-:W-:Y:S02]  /*0170*/  SHF.R.S32.HI R7, RZ, 0x1f, R12 ;  /* 0x0000001fff077819 */ /* 0x000fe4000001140c */
[----:B------:R-:W-:Y:S02]  /*0180*/  ISETP.LT.AND P0, PT, R12, 0x10, !P1 ;  /* 0x000000100c00780c */ /* 0x000fe40004f01270 */
[----:B------:R-:W-:Y:S02]  /*0190*/  LEA.HI R17, R7, R12, RZ, 0x2 ;  /* 0x0000000c07117211 */ /* 0x000fe400078f10ff */
[----:B------:R-:W4:Y:S02]  /*01a0*/  LDC.64 R6, c[0x0][0x218] ;  /* 0x00008600ff067b82 */ /* 0x000f240000000a00 */
[C---:B------:R-:W-:Y:S01]  /*01b0*/  LOP3.LUT R19, R17.reuse, 0xfffffffc, RZ, 0xc0, !PT ;  /* 0xfffffffc11137812 */ /* 0x040fe200078ec0ff */
[----:B------:R-:W-:-:S04]  /*01c0*/  IMAD.SHL.U32 R17, R17, 0x8, RZ ;  /* 0x0000000811117824 */ /* 0x000fc800078e00ff */
[----:B------:R-:W-:Y:S01]  /*01d0*/  IMAD.IADD R19, R12, 0x1, -R19 ;  /* 0x000000010c137824 */ /* 0x000fe200078e0a13 */
[----:B--2---:R-:W-:Y:S01]  /*01e0*/  LOP3.LUT R2, R17, 0xffffffe0, RZ, 0xc0, !PT ;  /* 0xffffffe011027812 */ /* 0x004fe200078ec0ff */
[----:B------:R-:W-:Y:S02]  /*01f0*/  IMAD.MOV.U32 R12, RZ, RZ, RZ ;  /* 0x000000ffff0c7224 */ /* 0x000fe400078e00ff */
[----:B------:R-:W-:Y:S02]  /*0200*/  IMAD R19, R16, 0x4, R19 ;  /* 0x0000000410137824 */ /* 0x000fe400078e0213 */
[----:B------:R-:W-:Y:S02]  /*0210*/  IMAD.MOV.U32 R17, RZ, RZ, RZ ;  /* 0x000000ffff117224 */ /* 0x000fe400078e00ff */
[----:B------:R-:W-:-:S04]  /*0220*/  IMAD.IADD R3, R19, 0x1, R2 ;  /* 0x0000000113037824 */ /* 0x000fc800078e0202 */
[----:B-1----:R-:W-:-:S04]  /*0230*/  IMAD.WIDE R2, R3, 0x4, R4 ;  /* 0x0000000403027825 */ /* 0x002fc800078e0204 */
[C---:B----4-:R-:W-:Y:S01]  /*0240*/  IMAD.WIDE R4, R21.reuse, 0x4, R6 ;  /* 0x0000000415047825 */ /* 0x050fe200078e0206 */
[----:B------:R1:W2:Y:S03]  /*0250*/  @P0 LDG.E.EL R12, desc[UR6][R2.64] ;  /* 0x00000006020c0981 */ /* 0x0002a6000c2e1900 */
[C---:B-----5:R-:W-:Y:S01]  /*0260*/  IMAD.WIDE R6, R21.reuse, 0x4, R8 ;  /* 0x0000000415067825 */ /* 0x060fe200078e0208 */
[----:B------:R4:W2:Y:S03]  /*0270*/  @!P1 LDG.E.EL R17, desc[UR6][R4.64] ;  /* 0x0000000604119981 */ /* 0x0008a6000c2e1900 */
[----:B0-----:R-:W-:Y:S01]  /*0280*/  IMAD.WIDE R8, R21, 0x4, R10 ;  /* 0x0000000415087825 */ /* 0x001fe200078e020a */
[----:B------:R-:W-:-:S06]  /*0290*/  CS2R R10, SRZ ;  /* 0x00000000000a7805 */ /* 0x000fcc000001ff00 */
[----:B------:R-:W5:Y:S04]  /*02a0*/  @!P1 LDG.E.EL R10, desc[UR6][R6.64] ;  /* 0x00000006060a9981 */ /* 0x000f68000c2e1900 */
[----:B------:R-:W5:Y:S01]  /*02b0*/  @!P1 LDG.E.EL R11, desc[UR6][R8.64] ;  /* 0x00000006080b9981 */ /* 0x000f62000c2e1900 */
[----:B------:R-:W0:Y:S01]  /*02c0*/  S2UR UR5, SR_CgaCtaId ;  /* 0x00000000000579c3 */ /* 0x000e220000008800 */
[----:B-1----:R-:W-:Y:S01]  /*02d0*/  IMAD.MOV.U32 R3, RZ, RZ, 0x3e800000 ;  /* 0x3e800000ff037424 */ /* 0x002fe200078e00ff */
[----:B------:R-:W-:Y:S01]  /*02e0*/  UMOV UR4, 0x400 ;  /* 0x0000040000047882 */ /* 0x000fe20000000000 */
[----:B------:R-:W-:Y:S01]  /*02f0*/  IMAD.SHL.U32 R2, R0, 0x8, RZ ;  /* 0x0000000800027824 */ /* 0x000fe200078e00ff */
[----:B----4-:R-:W-:Y:S02]  /*0300*/  SHF.R.U32.HI R4, RZ, 0x3, R0 ;  /* 0x00000003ff047819 */ /* 0x010fe40000011600 */
[----:B------:R-:W-:-:S02]  /*0310*/  LOP3.LUT R15, R15, 0x7, R0, 0xf8, !PT ;  /* 0x000000070f0f7812 */ /* 0x000fc400078ef800 */
[----:B------:R-:W-:Y:S02]  /*0320*/  SHF.R.U32.HI R5, RZ, 0x1, R0 ;  /* 0x00000001ff057819 */ /* 0x000fe40000011600 */
[----:B------:R-:W-:Y:S02]  /*0330*/  LOP3.LUT R0, R0, 0x1f, RZ, 0xc0, !PT ;  /* 0x0000001f00007812 */ /* 0x000fe400078ec0ff */
[----:B------:R-:W-:Y:S01]  /*0340*/  LOP3.LUT R5, R5, 0xc, RZ, 0xc0, !PT ;  /* 0x0000000c05057812 */ /* 0x000fe200078ec0ff */
[----:B0-----:R-:W-:-:S06]  /*0350*/  UPRMT UR4, UR5, 0x654, UR4 ;  /* 0x0000065405047896 */ /* 0x001fcc0008000004 */
[----:B------:R-:W-:-:S04]  /*0360*/  VIADD R5, R5, UR4 ;  /* 0x0000000405057c36 */ /* 0x000fc80008000000 */
[----:B------:R-:W-:Y:S02]  /*0370*/  IMAD R0, R0, 0x4, R5 ;  /* 0x0000000400007824 */ /* 0x000fe400078e0205 */
[----:B---3--:R-:W-:-:S04]  /*0380*/  FADD R18, R18, 9.9999997473787516356e-06 ;  /* 0x3727c5ac12127421 */ /* 0x008fc80000000000 */
[----:B------:R-:W0:Y:S02]  /*0390*/  MUFU.SQRT R16, R18 ;  /* 0x0000001200107308 */ /* 0x000e240000002000 */
[C---:B0-----:R-:W-:Y:S02]  /*03a0*/  FSETP.GT.AND P0, PT, R16.reuse, 8.50705917302346158658e+37, PT ;  /* 0x7e8000001000780b */ /* 0x041fe40003f04000 */
[----:B------:R-:W-:Y:S02]  /*03b0*/  FSETP.GEU.AND P1, PT, R16, 1.175494350822287508e-38, PT ;  /* 0x008000001000780b */ /* 0x000fe40003f2e000 */
[----:B------:R-:W-:-:S09]  /*03c0*/  FSEL R3, R3, 1, P0 ;  /* 0x3f80000003037808 */ /* 0x000fd20000000000 */
[----:B------:R-:W-:Y:S01]  /*03d0*/  @P0 FMUL R16, R16, 0.25 ;  /* 0x3e80000010100820 */ /* 0x000fe20000400000 */
[----:B------:R-:W-:Y:S01]  /*03e0*/  ISETP.GE.AND P0, PT, R15, 0x8, PT ;  /* 0x000000080f00780c */ /* 0x000fe20003f06270 */
[----:B------:R-:W-:Y:S02]  /*03f0*/  @!P1 FMUL R3, R3, 16777216 ;  /* 0x4b80000003039820 */ /* 0x000fe40000400000 */
[----:B------:R-:W-:Y:S01]  /*0400*/  @!P1 FMUL R16, R16, 16777216 ;  /* 0x4b80000010109820 */ /* 0x000fe20000400000 */
[----:B--2---:R-:W-:-:S05]  /*0410*/  FADD R12, -R17, R12 ;  /* 0x0000000c110c7221 */ /* 0x004fca0000000100 */
[----:B------:R-:W0:Y:S02]  /*0420*/  MUFU.RCP R16, R16 ;  /* 0x0000001000107308 */ /* 0x000e240000001000 */
[----:B0-----:R-:W-:-:S04]  /*0430*/  FMUL R3, R16, R3 ;  /* 0x0000000310037220 */ /* 0x001fc80000400000 */
[----:B------:R-:W-:Y:S01]  /*0440*/  FMUL R12, R12, R3 ;  /* 0x000000030c0c7220 */ /* 0x000fe20000400000 */
[----:B------:R-:W-:Y:S02]  /*0450*/  LOP3.LUT R3, R2, 0x18, RZ, 0xc0, !PT ;  /* 0x0000001802037812 */ /* 0x000fe400078ec0ff */
[----:B------:R-:W-:Y:S01]  /*0460*/  SGXT.U32 R2, R4, 0x2 ;  /* 0x000000020402781a */ /* 0x000fe20000000000 */
[----:B-----5:R-:W-:Y:S01]  /*0470*/  FFMA R10, R12, R10, R11 ;  /* 0x0000000a0c0a7223 */ /* 0x020fe2000000000b */
[C---:B------:R-:W-:Y:S02]  /*0480*/  LOP3.LUT R14, R3.reuse, R14, RZ, 0xfc, !PT ;  /* 0x0000000e030e7212 */ /* 0x040fe400078efcff */
[----:B------:R-:W-:Y:S02]  /*0490*/  LEA.HI R3, R3, UR4, RZ, 0x1f ;  /* 0x0000000403037c11 */ /* 0x000fe4000f8ff8ff */
[----:B------:R-:W-:Y:S02]  /*04a0*/  FSETP.GEU.AND P1, PT, R10, RZ, PT ;  /* 0x000000ff0a00720b */ /* 0x000fe40003f2e000 */
[----:B------:R-:W-:Y:S01]  /*04b0*/  LOP3.LUT R4, R13, R2, RZ, 0xfc, !PT ;  /* 0x000000020d047212 */ /* 0x000fe200078efcff */
[----:B------:R-:W-:Y:S01]  /*04c0*/  IMAD R3, R14, 0x4, R3 ;  /* 0x000000040e037824 */ /* 0x000fe200078e0203 */
[----:B------:R-:W-:-:S02]  /*04d0*/  FSEL R10, R10, RZ, P1 ;  /* 0x000000ff0a0a7208 */ /* 0x000fc40000800000 */
[----:B------:R-:W-:-:S03]  /*04e0*/  ISETP.LT.AND P0, PT, R4, 0x10, !P0 ;  /* 0x000000100400780c */ /* 0x000fc60004701270 */
[----:B------:R0:W-:Y:S01]  /*04f0*/  STS [R3], R10 ;  /* 0x0000000a03007388 */ /* 0x0001e20000000800 */
[----:B------:R-:W-:Y:S09]  /*0500*/  BAR.SYNC.DEFER_BLOCKING 0x0 ;  /* 0x0000000000007b1d */ /* 0x000ff20000010000 */
[----:B0-----:R-:W-:Y:S05]  /*0510*/  @!P0 EXIT ;  /* 0x000000000000894d */ /* 0x001fea0003800000 */
[----:B------:R-:W0:Y:S01]  /*0520*/  LDS R5, [R0] ;  /* 0x0000000000057984 */ /* 0x000e220000000800 */
[----:B------:R-:W1:Y:S01]  /*0530*/  LDC.64 R2, c[0x0][0x238] ;  /* 0x00008e00ff027b82 */ /* 0x000e620000000a00 */
[----:B------:R-:W-:-:S04]  /*0540*/  IMAD R15, R4, 0x8, R15 ;  /* 0x00000008040f7824 */ /* 0x000fc800078e020f */
[----:B-1----:R-:W-:-:S05]  /*0550*/  IMAD.WIDE R2, R15, 0x4, R2 ;  /* 0x000000040f027825 */ /* 0x002fca00078e0202 */
[----:B0-----:R-:W-:Y:S01]  /*0560*/  STG.E desc[UR6][R2.64], R5 ;  /* 0x0000000502007986 */ /* 0x001fe2000c101906 */
[----:B------:R-:W-:Y:S05]  /*0570*/  EXIT ;  /* 0x000000000000794d */ /* 0x000fea0003800000 */
.L_x_0:
[----:B------:R-:W-:-:S00]  /*0580*/  BRA `(.L_x_0) ;  /* 0xfffffffc00fc7947 */ /* 0x000fc0000383ffff */
[----:B------:R-:W-:-:S00]  /*0590*/  NOP ;  /* 0x0000000000007918 */ /* 0x000fc00000000000 */
        /* <DEDUP_REMOVED lines=14> */
.L_x_1:


//--------------------- .nv.global.init           --------------------------
	.section	.nv.global.init,"aw",@progbits
.nv.global.init:
	.type		_$_str,@object
	.size		_$_str,(_$_str_$_2 - _$_str)
_$_str:
        /*0000*/ 	.byte	0x5f, 0x5f, 0x43, 0x55, 0x44, 0x41, 0x5f, 0x46, 0x54, 0x5a, 0x00
	.type		_$_str_$_2,@object
	.size		_$_str_$_2,(.L_1 - _$_str_$_2)
_$_str_$_2:
        /*000b*/ 	.byte	0x5f, 0x5f, 0x43, 0x55, 0x44, 0x41, 0x5f, 0x50, 0x52, 0x45, 0x43, 0x5f, 0x53, 0x51, 0x52, 0x54
        /*001b*/ 	.byte	0x00
.L_1:


//--------------------- .nv.shared.triton_poi_fused_clone_2 --------------------------
	.section	.nv.shared.triton_poi_fused_clone_2,"aw",@nobits
	.sectionflags	@""
	.align	16
	.zero		1024


//--------------------- .nv.constant0.triton_poi_fused_clone_2 --------------------------
	.section	.nv.constant0.triton_poi_fused_clone_2,"a",@progbits
	.sectionflags	@""
	.align	4
.nv.constant0.triton_poi_fused_clone_2:
	.zero		584
